//
// Generated by NVIDIA NVVM Compiler
//
// Compiler Build ID: CL-36424714
// Cuda compilation tools, release 13.0, V13.0.88
// Based on NVVM 20.0.0
//

.version 9.0
.target sm_100
.address_size 64

	// .globl	_Z15agentSimulationPfS_if
// _ZZ15agentSimulationPfS_ifE18blockNeighborCount has been demoted
// _ZZ15agentSimulationPfS_ifE12blockVelXSum has been demoted
// _ZZ15agentSimulationPfS_ifE12blockVelYSum has been demoted

.visible .entry _Z15agentSimulationPfS_if(
	.param .u64 .ptr .align 1 _Z15agentSimulationPfS_if_param_0,
	.param .u64 .ptr .align 1 _Z15agentSimulationPfS_if_param_1,
	.param .u32 _Z15agentSimulationPfS_if_param_2,
	.param .f32 _Z15agentSimulationPfS_if_param_3
)
{
	.reg .pred 	%p<12>;
	.reg .b32 	%r<39>;
	.reg .b32 	%f<55>;
	.reg .b64 	%rd<13>;
	// demoted variable
	.shared .align 4 .b8 _ZZ15agentSimulationPfS_ifE18blockNeighborCount[1024];
	// demoted variable
	.shared .align 4 .b8 _ZZ15agentSimulationPfS_ifE12blockVelXSum[1024];
	// demoted variable
	.shared .align 4 .b8 _ZZ15agentSimulationPfS_ifE12blockVelYSum[1024];
	ld.param.u64 	%rd5, [_Z15agentSimulationPfS_if_param_0];
	ld.param.u64 	%rd4, [_Z15agentSimulationPfS_if_param_1];
	ld.param.u32 	%r18, [_Z15agentSimulationPfS_if_param_2];
	ld.param.f32 	%f17, [_Z15agentSimulationPfS_if_param_3];
	cvta.to.global.u64 	%rd1, %rd5;
	mov.u32 	%r1, %ctaid.x;
	mov.u32 	%r2, %tid.x;
	setp.ge.s32 	%p1, %r2, %r18;
	mov.f32 	%f49, 0f00000000;
	mov.b32 	%r36, 0;
	mov.f32 	%f50, %f49;
	@%p1 bra 	$L__BB0_5;
	shl.b32 	%r21, %r1, 2;
	mul.wide.u32 	%rd6, %r21, 4;
	add.s64 	%rd7, %rd1, %rd6;
	ld.global.f32 	%f1, [%rd7];
	ld.global.f32 	%f2, [%rd7+4];
	mov.b32 	%r36, 0;
	mov.f32 	%f50, 0f00000000;
	mov.u32 	%r3, %ntid.x;
	mov.u32 	%r34, %r2;
	mov.f32 	%f49, %f50;
$L__BB0_2:
	shl.b32 	%r22, %r34, 2;
	mul.wide.s32 	%rd8, %r22, 4;
	add.s64 	%rd2, %rd1, %rd8;
	ld.global.f32 	%f20, [%rd2];
	sub.f32 	%f21, %f1, %f20;
	ld.global.f32 	%f22, [%rd2+4];
	sub.f32 	%f23, %f2, %f22;
	setp.eq.s32 	%p2, %r34, %r1;
	mul.f32 	%f24, %f23, %f23;
	fma.rn.f32 	%f25, %f21, %f21, %f24;
	setp.geu.f32 	%p3, %f25, 0f41C80000;
	or.pred  	%p4, %p2, %p3;
	@%p4 bra 	$L__BB0_4;
	add.s32 	%r36, %r36, 1;
	ld.global.f32 	%f27, [%rd2+8];
	add.f32 	%f49, %f49, %f27;
	ld.global.f32 	%f28, [%rd2+12];
	add.f32 	%f50, %f50, %f28;
$L__BB0_4:
	add.s32 	%r34, %r34, %r3;
	setp.lt.s32 	%p5, %r34, %r18;
	@%p5 bra 	$L__BB0_2;
$L__BB0_5:
	bar.sync 	0;
	shl.b32 	%r23, %r2, 2;
	mov.u32 	%r24, _ZZ15agentSimulationPfS_ifE18blockNeighborCount;
	add.s32 	%r10, %r24, %r23;
	st.shared.u32 	[%r10], %r36;
	mov.u32 	%r25, _ZZ15agentSimulationPfS_ifE12blockVelXSum;
	add.s32 	%r11, %r25, %r23;
	st.shared.f32 	[%r11], %f49;
	mov.u32 	%r26, _ZZ15agentSimulationPfS_ifE12blockVelYSum;
	add.s32 	%r12, %r26, %r23;
	st.shared.f32 	[%r12], %f50;
	bar.sync 	0;
	mov.u32 	%r38, %ntid.x;
	setp.lt.u32 	%p6, %r38, 2;
	@%p6 bra 	$L__BB0_9;
$L__BB0_6:
	shr.u32 	%r15, %r38, 1;
	setp.ge.u32 	%p7, %r2, %r15;
	@%p7 bra 	$L__BB0_8;
	shl.b32 	%r27, %r15, 2;
	add.s32 	%r28, %r10, %r27;
	ld.shared.u32 	%r29, [%r28];
	ld.shared.u32 	%r30, [%r10];
	add.s32 	%r31, %r30, %r29;
	st.shared.u32 	[%r10], %r31;
	add.s32 	%r32, %r11, %r27;
	ld.shared.f32 	%f29, [%r32];
	ld.shared.f32 	%f30, [%r11];
	add.f32 	%f31, %f29, %f30;
	st.shared.f32 	[%r11], %f31;
	add.s32 	%r33, %r12, %r27;
	ld.shared.f32 	%f32, [%r33];
	ld.shared.f32 	%f33, [%r12];
	add.f32 	%f34, %f32, %f33;
	st.shared.f32 	[%r12], %f34;
$L__BB0_8:
	bar.sync 	0;
	setp.gt.u32 	%p8, %r38, 3;
	mov.u32 	%r38, %r15;
	@%p8 bra 	$L__BB0_6;
$L__BB0_9:
	setp.ne.s32 	%p9, %r2, 0;
	@%p9 bra 	$L__BB0_15;
	shl.b32 	%r16, %r1, 2;
	mul.wide.u32 	%rd9, %r16, 4;
	add.s64 	%rd3, %rd1, %rd9;
	ld.global.f32 	%f11, [%rd3+8];
	ld.global.f32 	%f12, [%rd3+12];
	ld.shared.u32 	%r17, [_ZZ15agentSimulationPfS_ifE18blockNeighborCount];
	setp.lt.s32 	%p10, %r17, 1;
	mov.f32 	%f53, %f11;
	@%p10 bra 	$L__BB0_12;
	ld.shared.f32 	%f35, [_ZZ15agentSimulationPfS_ifE12blockVelXSum];
	cvt.rn.f32.u32 	%f36, %r17;
	div.rn.f32 	%f53, %f35, %f36;
$L__BB0_12:
	setp.lt.s32 	%p11, %r17, 1;
	mov.f32 	%f54, %f12;
	@%p11 bra 	$L__BB0_14;
	ld.shared.f32 	%f37, [_ZZ15agentSimulationPfS_ifE12blockVelYSum];
	cvt.rn.f32.u32 	%f38, %r17;
	div.rn.f32 	%f54, %f37, %f38;
$L__BB0_14:
	sub.f32 	%f39, %f53, %f11;
	fma.rn.f32 	%f40, %f17, %f39, %f11;
	sub.f32 	%f41, %f54, %f12;
	fma.rn.f32 	%f42, %f17, %f41, %f12;
	cvta.to.global.u64 	%rd10, %rd4;
	add.s64 	%rd12, %rd10, %rd9;
	st.global.f32 	[%rd12+8], %f40;
	st.global.f32 	[%rd12+12], %f42;
	ld.global.f32 	%f43, [%rd3];
	add.f32 	%f44, %f40, %f43;
	st.global.f32 	[%rd12], %f44;
	ld.global.f32 	%f45, [%rd3+4];
	add.f32 	%f46, %f42, %f45;
	st.global.f32 	[%rd12+4], %f46;
$L__BB0_15:
	ret;

}


// ===== COMPILED SASS (sm_100) =====

	.target	sm_100

	.elftype	@"ET_EXEC"


//--------------------- .note.nv.tkinfo           --------------------------
	.section	.note.nv.tkinfo,"",@"SHT_NOTE"
	.sectionflags	@"SHF_NOTE_NV_TKINFO"
	.tkinfo
        /*0018*/ 	.word	0x00000002
        /*0030*/ 	.string	""
        /*0030*/ 	.string	"ptxas"
        /*0030*/ 	.string	"Cuda compilation tools, release 13.0, V13.0.88"
        /*0030*/ 	.string	"Build cuda_13.0.r13.0/compiler.36424714_0"
        /*0030*/ 	.string	"-arch sm_100 -m 64 "



//--------------------- .note.nv.cuinfo           --------------------------
	.section	.note.nv.cuinfo,"",@"SHT_NOTE"
	.sectionflags	@"SHF_NOTE_NV_CUINFO"
        /*0018*/ 	.short	0x0002
        /*001a*/ 	.short	0x0064
        /*001c*/ 	.short	0x0082
	.zero		2


//--------------------- .nv.info                  --------------------------
	.section	.nv.info,"",@"SHT_CUDA_INFO"
	.align	4


	//----- nvinfo : EIATTR_REGCOUNT
	.align		4
        /*0000*/ 	.byte	0x04, 0x2f
        /*0002*/ 	.short	(.L_1 - .L_0)
	.align		4
.L_0:
        /*0004*/ 	.word	index@(_Z15agentSimulationPfS_if)
        /*0008*/ 	.word	0x00000015


	//----- nvinfo : EIATTR_FRAME_SIZE
	.align		4
.L_1:
        /*000c*/ 	.byte	0x04, 0x11
        /*000e*/ 	.short	(.L_3 - .L_2)
	.align		4
.L_2:
        /*0010*/ 	.word	index@($__internal_0_$__cuda_sm3x_div_rn_noftz_f32_slowpath)
        /*0014*/ 	.word	0x00000000


	//----- nvinfo : EIATTR_FRAME_SIZE
	.align		4
.L_3:
        /*0018*/ 	.byte	0x04, 0x11
        /*001a*/ 	.short	(.L_5 - .L_4)
	.align		4
.L_4:
        /*001c*/ 	.word	index@(_Z15agentSimulationPfS_if)
        /*0020*/ 	.word	0x00000000


	//----- nvinfo : EIATTR_MIN_STACK_SIZE
	.align		4
.L_5:
        /*0024*/ 	.byte	0x04, 0x12
        /*0026*/ 	.short	(.L_7 - .L_6)
	.align		4
.L_6:
        /*0028*/ 	.word	index@(_Z15agentSimulationPfS_if)
        /*002c*/ 	.word	0x00000000
.L_7:


//--------------------- .nv.compat                --------------------------
	.section	.nv.compat,"",@"SHT_CUDA_COMPAT_INFO"
	.align	4
        /*0000*/ 	.byte	0x02, 0x09, 0x00, 0x00, 0x02, 0x02, 0x01, 0x00, 0x02, 0x05, 0x05, 0x00, 0x03, 0x07, 0x01, 0x01
        /*0010*/ 	.byte	0x02, 0x03, 0x00, 0x00, 0x02, 0x06, 0x01, 0x00, 0x04, 0x0b, 0x08, 0x00, 0x01, 0x00, 0x00, 0x00
        /*0020*/ 	.byte	0x00, 0x00, 0x00, 0x00


//--------------------- .nv.info._Z15agentSimulationPfS_if --------------------------
	.section	.nv.info._Z15agentSimulationPfS_if,"",@"SHT_CUDA_INFO"
	.sectionflags	@""
	.align	4


	//----- nvinfo : EIATTR_CUDA_API_VERSION
	.align		4
        /*0000*/ 	.byte	0x04, 0x37
        /*0002*/ 	.short	(.L_9 - .L_8)
.L_8:
        /*0004*/ 	.word	0x00000082


	//----- nvinfo : EIATTR_KPARAM_INFO
	.align		4
.L_9:
        /*0008*/ 	.byte	0x04, 0x17
        /*000a*/ 	.short	(.L_11 - .L_10)
.L_10:
        /*000c*/ 	.word	0x00000000
        /*0010*/ 	.short	0x0003
        /*0012*/ 	.short	0x0014
        /*0014*/ 	.byte	0x00, 0xf0, 0x11, 0x00


	//----- nvinfo : EIATTR_KPARAM_INFO
	.align		4
.L_11:
        /*0018*/ 	.byte	0x04, 0x17
        /*001a*/ 	.short	(.L_13 - .L_12)
.L_12:
        /*001c*/ 	.word	0x00000000
        /*0020*/ 	.short	0x0002
        /*0022*/ 	.short	0x0010
        /*0024*/ 	.byte	0x00, 0xf0, 0x11, 0x00


	//----- nvinfo : EIATTR_KPARAM_INFO
	.align		4
.L_13:
        /*0028*/ 	.byte	0x04, 0x17
        /*002a*/ 	.short	(.L_15 - .L_14)
.L_14:
        /*002c*/ 	.word	0x00000000
        /*0030*/ 	.short	0x0001
        /*0032*/ 	.short	0x0008
        /*0034*/ 	.byte	0x00, 0xf5, 0x21, 0x00


	//----- nvinfo : EIATTR_KPARAM_INFO
	.align		4
.L_15:
        /*0038*/ 	.byte	0x04, 0x17
        /*003a*/ 	.short	(.L_17 - .L_16)
.L_16:
        /*003c*/ 	.word	0x00000000
        /*0040*/ 	.short	0x0000
        /*0042*/ 	.short	0x0000
        /*0044*/ 	.byte	0x00, 0xf5, 0x21, 0x00


	//----- nvinfo : EIATTR_SPARSE_MMA_MASK
	.align		4
.L_17:
        /*0048*/ 	.byte	0x03, 0x50
        /*004a*/ 	.short	0x0000


	//----- nvinfo : EIATTR_MAXREG_COUNT
	.align		4
        /*004c*/ 	.byte	0x03, 0x1b
        /*004e*/ 	.short	0x00ff


	//----- nvinfo : EIATTR_NUM_BARRIERS
	.align		4
        /*0050*/ 	.byte	0x02, 0x4c
        /*0052*/ 	.byte	0x01
	.zero		1


	//----- nvinfo : EIATTR_MERCURY_ISA_VERSION
	.align		4
        /*0054*/ 	.byte	0x03, 0x5f
        /*0056*/ 	.short	0x0101


	//----- nvinfo : EIATTR_VRC_CTA_INIT_COUNT
	.align		4
        /*0058*/ 	.byte	0x02, 0x4a
	.zero		1
	.zero		1


	//----- nvinfo : EIATTR_EXIT_INSTR_OFFSETS
	.align		4
        /*005c*/ 	.byte	0x04, 0x1c
        /*005e*/ 	.short	(.L_19 - .L_18)


	//   ....[0]....
.L_18:
        /*0060*/ 	.word	0x00000570


	//   ....[1]....
        /*0064*/ 	.word	0x00000950


	//----- nvinfo : EIATTR_CRS_STACK_SIZE
	.align		4
.L_19:
        /*0068*/ 	.byte	0x04, 0x1e
        /*006a*/ 	.short	(.L_21 - .L_20)
.L_20:
        /*006c*/ 	.word	0x00000000


	//----- nvinfo : EIATTR_CBANK_PARAM_SIZE
	.align		4
.L_21:
        /*0070*/ 	.byte	0x03, 0x19
        /*0072*/ 	.short	0x0018


	//----- nvinfo : EIATTR_PARAM_CBANK
	.align		4
        /*0074*/ 	.byte	0x04, 0x0a
        /*0076*/ 	.short	(.L_23 - .L_22)
	.align		4
.L_22:
        /*0078*/ 	.word	index@(.nv.constant0._Z15agentSimulationPfS_if)
        /*007c*/ 	.short	0x0380
        /*007e*/ 	.short	0x0018


	//----- nvinfo : EIATTR_SW_WAR
	.align		4
.L_23:
        /*0080*/ 	.byte	0x04, 0x36
        /*0082*/ 	.short	(.L_25 - .L_24)
.L_24:
        /*0084*/ 	.word	0x00000008
.L_25:


//--------------------- .nv.callgraph             --------------------------
	.section	.nv.callgraph,"",@"SHT_CUDA_CALLGRAPH"
	.align	4
	.sectionentsize	8
	.align		4
        /*0000*/ 	.word	0x00000000
	.align		4
        /*0004*/ 	.word	0xffffffff
	.align		4
        /*0008*/ 	.word	0x00000000
	.align		4
        /*000c*/ 	.word	0xfffffffe
	.align		4
        /*0010*/ 	.word	0x00000000
	.align		4
        /*0014*/ 	.word	0xfffffffd
	.align		4
        /*0018*/ 	.word	0x00000000
	.align		4
        /*001c*/ 	.word	0xfffffffc


//--------------------- .text._Z15agentSimulationPfS_if --------------------------
	.section	.text._Z15agentSimulationPfS_if,"ax",@progbits
	.align	128
        .global         _Z15agentSimulationPfS_if
        .type           _Z15agentSimulationPfS_if,@function
        .size           _Z15agentSimulationPfS_if,(.L_x_21 - _Z15agentSimulationPfS_if)
        .other          _Z15agentSimulationPfS_if,@"STO_CUDA_ENTRY STV_DEFAULT"
_Z15agentSimulationPfS_if:
.text._Z15agentSimulationPfS_if:
[----:B------:R-:W-:Y:S01]  /*0000*/  LDC R1, c[0x0][0x37c] ;  /* 0x0000df00ff017b82 */ /* 0x000fe20000000800 */
[----:B------:R-:W0:Y:S01]  /*0010*/  S2R R6, SR_TID.X ;  /* 0x0000000000067919 */ /* 0x000e220000002100 */
[----:B------:R-:W0:Y:S01]  /*0020*/  LDCU UR4, c[0x0][0x390] ;  /* 0x00007200ff0477ac */ /* 0x000e220008000800 */
[----:B------:R-:W-:Y:S01]  /*0030*/  BSSY.RECONVERGENT B0, `(.L_x_0) ;  /* 0x0000027000007945 */ /* 0x000fe20003800200 */
[----:B------:R-:W-:Y:S01]  /*0040*/  IMAD.MOV.U32 R7, RZ, RZ, RZ ;  /* 0x000000ffff077224 */ /* 0x000fe200078e00ff */
[----:B------:R-:W1:Y:S01]  /*0050*/  S2R R0, SR_CTAID.X ;  /* 0x0000000000007919 */ /* 0x000e620000002500 */
[----:B------:R-:W2:Y:S01]  /*0060*/  LDCU.64 UR8, c[0x0][0x358] ;  /* 0x00006b00ff0877ac */ /* 0x000ea20008000a00 */
[----:B------:R-:W-:Y:S01]  /*0070*/  CS2R R8, SRZ ;  /* 0x0000000000087805 */ /* 0x000fe2000001ff00 */
[----:B------:R-:W3:Y:S01]  /*0080*/  LDCU UR5, c[0x0][0x390] ;  /* 0x00007200ff0577ac */ /* 0x000ee20008000800 */
[----:B0-----:R-:W-:-:S13]  /*0090*/  ISETP.GE.AND P0, PT, R6, UR4, PT ;  /* 0x0000000406007c0c */ /* 0x001fda000bf06270 */
[----:B-123--:R-:W-:Y:S05]  /*00a0*/  @P0 BRA `(.L_x_1) ;  /* 0x00000000007c0947 */ /* 0x00efea0003800000 */
[----:B------:R-:W0:Y:S01]  /*00b0*/  LDC.64 R4, c[0x0][0x380] ;  /* 0x0000e000ff047b82 */ /* 0x000e220000000a00 */
[----:B------:R-:W-:-:S04]  /*00c0*/  IMAD.SHL.U32 R3, R0, 0x4, RZ ;  /* 0x0000000400037824 */ /* 0x000fc800078e00ff */
[----:B0-----:R-:W-:-:S03]  /*00d0*/  IMAD.WIDE.U32 R4, R3, 0x4, R4 ;  /* 0x0000000403047825 */ /* 0x001fc600078e0004 */
[----:B------:R-:W0:Y:S02]  /*00e0*/  LDC R16, c[0x0][0x360] ;  /* 0x0000d800ff107b82 */ /* 0x000e240000000800 */
[----:B------:R1:W5:Y:S04]  /*00f0*/  LDG.E R10, desc[UR8][R4.64] ;  /* 0x00000008040a7981 */ /* 0x000368000c1e1900 */
[----:B------:R1:W5:Y:S02]  /*0100*/  LDG.E R11, desc[UR8][R4.64+0x4] ;  /* 0x00000408040b7981 */ /* 0x000364000c1e1900 */
[----:B------:R-:W2:Y:S01]  /*0110*/  LDC.64 R2, c[0x0][0x380] ;  /* 0x0000e000ff027b82 */ /* 0x000ea20000000a00 */
[----:B------:R-:W-:Y:S01]  /*0120*/  CS2R R8, SRZ ;  /* 0x0000000000087805 */ /* 0x000fe2000001ff00 */
[----:B------:R-:W-:-:S02]  /*0130*/  IMAD.MOV.U32 R13, RZ, RZ, R6 ;  /* 0x000000ffff0d7224 */ /* 0x000fc400078e0006 */
[----:B------:R-:W-:-:S07]  /*0140*/  IMAD.MOV.U32 R7, RZ, RZ, RZ ;  /* 0x000000ffff077224 */ /* 0x000fce00078e00ff */
.L_x_4:
[----:B-1----:R-:W-:-:S04]  /*0150*/  IMAD.SHL.U32 R5, R13, 0x4, RZ ;  /* 0x000000040d057824 */ /* 0x002fc800078e00ff */
[----:B--2---:R-:W-:-:S05]  /*0160*/  IMAD.WIDE R4, R5, 0x4, R2 ;  /* 0x0000000405047825 */ /* 0x004fca00078e0202 */
[----:B------:R-:W2:Y:S04]  /*0170*/  LDG.E R12, desc[UR8][R4.64+0x4] ;  /* 0x00000408040c7981 */ /* 0x000ea8000c1e1900 */
[----:B------:R-:W3:Y:S01]  /*0180*/  LDG.E R15, desc[UR8][R4.64] ;  /* 0x00000008040f7981 */ /* 0x000ee2000c1e1900 */
[----:B------:R-:W-:Y:S01]  /*0190*/  BSSY.RECONVERGENT B1, `(.L_x_2) ;  /* 0x000000f000017945 */ /* 0x000fe20003800200 */
[----:B--2--5:R-:W-:Y:S01]  /*01a0*/  FADD R12, R11, -R12 ;  /* 0x8000000c0b0c7221 */ /* 0x024fe20000000000 */
[----:B---3--:R-:W-:-:S03]  /*01b0*/  FADD R15, R10, -R15 ;  /* 0x8000000f0a0f7221 */ /* 0x008fc60000000000 */
[----:B------:R-:W-:-:S04]  /*01c0*/  FMUL R12, R12, R12 ;  /* 0x0000000c0c0c7220 */ /* 0x000fc80000400000 */
[----:B------:R-:W-:-:S05]  /*01d0*/  FFMA R12, R15, R15, R12 ;  /* 0x0000000f0f0c7223 */ /* 0x000fca000000000c */
[----:B------:R-:W-:-:S04]  /*01e0*/  FSETP.GEU.AND P0, PT, R12, 25, PT ;  /* 0x41c800000c00780b */ /* 0x000fc80003f0e000 */
[----:B------:R-:W-:Y:S02]  /*01f0*/  ISETP.EQ.OR P0, PT, R13, R0, P0 ;  /* 0x000000000d00720c */ /* 0x000fe40000702670 */
[----:B0-----:R-:W-:-:S04]  /*0200*/  IADD3 R13, PT, PT, R16, R13, RZ ;  /* 0x0000000d100d7210 */ /* 0x001fc80007ffe0ff */
[----:B------:R-:W-:-:S07]  /*0210*/  ISETP.GE.AND P1, PT, R13, UR5, PT ;  /* 0x000000050d007c0c */ /* 0x000fce000bf26270 */
[----:B------:R-:W-:Y:S06]  /*0220*/  @P0 BRA `(.L_x_3) ;  /* 0x0000000000140947 */ /* 0x000fec0003800000 */
[----:B------:R-:W2:Y:S04]  /*0230*/  LDG.E R12, desc[UR8][R4.64+0x8] ;  /* 0x00000808040c7981 */ /* 0x000ea8000c1e1900 */
[----:B------:R-:W3:Y:S01]  /*0240*/  LDG.E R14, desc[UR8][R4.64+0xc] ;  /* 0x00000c08040e7981 */ /* 0x000ee2000c1e1900 */
[----:B------:R-:W-:Y:S02]  /*0250*/  VIADD R8, R8, 0x1 ;  /* 0x0000000108087836 */ /* 0x000fe40000000000 */
[----:B--2---:R-:W-:Y:S01]  /*0260*/  FADD R7, R7, R12 ;  /* 0x0000000c07077221 */ /* 0x004fe20000000000 */
[----:B---3--:R-:W-:-:S07]  /*0270*/  FADD R9, R9, R14 ;  /* 0x0000000e09097221 */ /* 0x008fce0000000000 */
.L_x_3:
[----:B------:R-:W-:Y:S05]  /*0280*/  BSYNC.RECONVERGENT B1 ;  /* 0x0000000000017941 */ /* 0x000fea0003800200 */
.L_x_2:
[----:B------:R-:W-:Y:S05]  /*0290*/  @!P1 BRA `(.L_x_4) ;  /* 0xfffffffc00ac9947 */ /* 0x000fea000383ffff */
.L_x_1:
[----:B------:R-:W-:Y:S05]  /*02a0*/  BSYNC.RECONVERGENT B0 ;  /* 0x0000000000007941 */ /* 0x000fea0003800200 */
.L_x_0:
[----:B------:R-:W0:Y:S08]  /*02b0*/  S2UR UR7, SR_CgaCtaId ;  /* 0x00000000000779c3 */ /* 0x000e300000008800 */
[----:B------:R-:W-:Y:S06]  /*02c0*/  BAR.SYNC.DEFER_BLOCKING 0x0 ;  /* 0x0000000000007b1d */ /* 0x000fec0000010000 */
[----:B------:R-:W-:-:S02]  /*02d0*/  UMOV UR4, 0x400 ;  /* 0x0000040000047882 */ /* 0x000fc40000000000 */
[----:B------:R-:W-:Y:S02]  /*02e0*/  UIADD3 UR5, UPT, UPT, UR4, 0x400, URZ ;  /* 0x0000040004057890 */ /* 0x000fe4000fffe0ff */
[----:B------:R-:W-:Y:S02]  /*02f0*/  UIADD3 UR6, UPT, UPT, UR4, 0x800, URZ ;  /* 0x0000080004067890 */ /* 0x000fe4000fffe0ff */
[----:B0-----:R-:W-:Y:S02]  /*0300*/  ULEA UR4, UR7, UR4, 0x18 ;  /* 0x0000000407047291 */ /* 0x001fe4000f8ec0ff */
[----:B------:R-:W-:Y:S02]  /*0310*/  ULEA UR5, UR7, UR5, 0x18 ;  /* 0x0000000507057291 */ /* 0x000fe4000f8ec0ff */
[----:B------:R-:W-:Y:S02]  /*0320*/  ULEA UR6, UR7, UR6, 0x18 ;  /* 0x0000000607067291 */ /* 0x000fe4000f8ec0ff */
[----:B------:R-:W-:-:S02]  /*0330*/  LEA R3, R6, UR4, 0x2 ;  /* 0x0000000406037c11 */ /* 0x000fc4000f8e10ff */
[C---:B------:R-:W-:Y:S02]  /*0340*/  LEA R2, R6.reuse, UR5, 0x2 ;  /* 0x0000000506027c11 */ /* 0x040fe4000f8e10ff */
[----:B------:R-:W-:Y:S01]  /*0350*/  LEA R4, R6, UR6, 0x2 ;  /* 0x0000000606047c11 */ /* 0x000fe2000f8e10ff */
[----:B------:R-:W0:Y:S01]  /*0360*/  LDCU UR4, c[0x0][0x360] ;  /* 0x00006c00ff0477ac */ /* 0x000e220008000800 */
[----:B------:R1:W-:Y:S04]  /*0370*/  STS [R3], R8 ;  /* 0x0000000803007388 */ /* 0x0003e80000000800 */
[----:B------:R1:W-:Y:S04]  /*0380*/  STS [R2], R7 ;  /* 0x0000000702007388 */ /* 0x0003e80000000800 */
[----:B------:R1:W-:Y:S01]  /*0390*/  STS [R4], R9 ;  /* 0x0000000904007388 */ /* 0x0003e20000000800 */
[----:B0-----:R-:W-:Y:S01]  /*03a0*/  UISETP.GE.U32.AND UP0, UPT, UR4, 0x2, UPT ;  /* 0x000000020400788c */ /* 0x001fe2000bf06070 */
[----:B------:R-:W-:Y:S08]  /*03b0*/  BAR.SYNC.DEFER_BLOCKING 0x0 ;  /* 0x0000000000007b1d */ /* 0x000ff00000010000 */
[----:B-1----:R-:W-:Y:S05]  /*03c0*/  BRA.U !UP0, `(.L_x_5) ;  /* 0x0000000108647547 */ /* 0x002fea000b800000 */
[----:B------:R-:W-:-:S07]  /*03d0*/  IMAD.U32 R5, RZ, RZ, UR4 ;  /* 0x00000004ff057e24 */ /* 0x000fce000f8e00ff */
.L_x_8:
[----:B------:R-:W-:Y:S01]  /*03e0*/  SHF.R.U32.HI R15, RZ, 0x1, R5 ;  /* 0x00000001ff0f7819 */ /* 0x000fe20000011605 */
[----:B------:R-:W-:Y:S03]  /*03f0*/  BSSY.RECONVERGENT B0, `(.L_x_6) ;  /* 0x0000012000007945 */ /* 0x000fe60003800200 */
[----:B------:R-:W-:-:S13]  /*0400*/  ISETP.GE.U32.AND P0, PT, R6, R15, PT ;  /* 0x0000000f0600720c */ /* 0x000fda0003f06070 */
[----:B0-----:R-:W-:Y:S05]  /*0410*/  @P0 BRA `(.L_x_7) ;  /* 0x00000000003c0947 */ /* 0x001fea0003800000 */
[C---:B------:R-:W-:Y:S01]  /*0420*/  IMAD R7, R15.reuse, 0x4, R3 ;  /* 0x000000040f077824 */ /* 0x040fe200078e0203 */
[----:B------:R-:W-:Y:S01]  /*0430*/  LDS R8, [R3] ;  /* 0x0000000003087984 */ /* 0x000fe20000000800 */
[----:B------:R-:W-:-:S04]  /*0440*/  LEA R9, R15, R2, 0x2 ;  /* 0x000000020f097211 */ /* 0x000fc800078e10ff */
[----:B------:R-:W0:Y:S02]  /*0450*/  LDS R7, [R7] ;  /* 0x0000000007077984 */ /* 0x000e240000000800 */
[----:B0-----:R-:W-:-:S05]  /*0460*/  IMAD.IADD R8, R7, 0x1, R8 ;  /* 0x0000000107087824 */ /* 0x001fca00078e0208 */
[----:B------:R-:W-:Y:S04]  /*0470*/  STS [R3], R8 ;  /* 0x0000000803007388 */ /* 0x000fe80000000800 */
[----:B------:R-:W-:Y:S04]  /*0480*/  LDS R9, [R9] ;  /* 0x0000000009097984 */ /* 0x000fe80000000800 */
[----:B------:R-:W0:Y:S02]  /*0490*/  LDS R10, [R2] ;  /* 0x00000000020a7984 */ /* 0x000e240000000800 */
[----:B0-----:R-:W-:Y:S01]  /*04a0*/  FADD R11, R9, R10 ;  /* 0x0000000a090b7221 */ /* 0x001fe20000000000 */
[----:B------:R-:W-:-:S04]  /*04b0*/  IMAD R10, R15, 0x4, R4 ;  /* 0x000000040f0a7824 */ /* 0x000fc800078e0204 */
[----:B------:R-:W-:Y:S04]  /*04c0*/  STS [R2], R11 ;  /* 0x0000000b02007388 */ /* 0x000fe80000000800 */
[----:B------:R-:W-:Y:S04]  /*04d0*/  LDS R10, [R10] ;  /* 0x000000000a0a7984 */ /* 0x000fe80000000800 */
[----:B------:R-:W0:Y:S02]  /*04e0*/  LDS R13, [R4] ;  /* 0x00000000040d7984 */ /* 0x000e240000000800 */
[----:B0-----:R-:W-:-:S05]  /*04f0*/  FADD R13, R10, R13 ;  /* 0x0000000d0a0d7221 */ /* 0x001fca0000000000 */
[----:B------:R0:W-:Y:S02]  /*0500*/  STS [R4], R13 ;  /* 0x0000000d04007388 */ /* 0x0001e40000000800 */
.L_x_7:
[----:B------:R-:W-:Y:S05]  /*0510*/  BSYNC.RECONVERGENT B0 ;  /* 0x0000000000007941 */ /* 0x000fea0003800200 */
.L_x_6:
[----:B------:R-:W-:Y:S01]  /*0520*/  BAR.SYNC.DEFER_BLOCKING 0x0 ;  /* 0x0000000000007b1d */ /* 0x000fe20000010000 */
[----:B------:R-:W-:Y:S01]  /*0530*/  ISETP.GT.U32.AND P0, PT, R5, 0x3, PT ;  /* 0x000000030500780c */ /* 0x000fe20003f04070 */
[----:B------:R-:W-:-:S12]  /*0540*/  IMAD.MOV.U32 R5, RZ, RZ, R15 ;  /* 0x000000ffff057224 */ /* 0x000fd800078e000f */
[----:B------:R-:W-:Y:S05]  /*0550*/  @P0 BRA `(.L_x_8) ;  /* 0xfffffffc00a00947 */ /* 0x000fea000383ffff */
.L_x_5:
[----:B------:R-:W-:-:S13]  /*0560*/  ISETP.NE.AND P0, PT, R6, RZ, PT ;  /* 0x000000ff0600720c */ /* 0x000fda0003f05270 */
[----:B------:R-:W-:Y:S05]  /*0570*/  @P0 EXIT ;  /* 0x000000000000094d */ /* 0x000fea0003800000 */
[----:B0-----:R-:W0:Y:S01]  /*0580*/  LDC.64 R4, c[0x0][0x380] ;  /* 0x0000e000ff047b82 */ /* 0x001e220000000a00 */
[----:B------:R-:W-:-:S04]  /*0590*/  IMAD.SHL.U32 R6, R0, 0x4, RZ ;  /* 0x0000000400067824 */ /* 0x000fc800078e00ff */
[----:B0-----:R-:W-:-:S05]  /*05a0*/  IMAD.WIDE.U32 R4, R6, 0x4, R4 ;  /* 0x0000000406047825 */ /* 0x001fca00078e0004 */
[----:B------:R-:W2:Y:S04]  /*05b0*/  LDG.E R7, desc[UR8][R4.64+0x8] ;  /* 0x0000080804077981 */ /* 0x000ea8000c1e1900 */
[----:B------:R0:W5:Y:S01]  /*05c0*/  LDG.E R2, desc[UR8][R4.64+0xc] ;  /* 0x00000c0804027981 */ /* 0x000162000c1e1900 */
[----:B------:R-:W1:Y:S01]  /*05d0*/  S2UR UR5, SR_CgaCtaId ;  /* 0x00000000000579c3 */ /* 0x000e620000008800 */
[----:B------:R-:W-:Y:S02]  /*05e0*/  UMOV UR4, 0x400 ;  /* 0x0000040000047882 */ /* 0x000fe40000000000 */
[----:B-1----:R-:W-:-:S09]  /*05f0*/  ULEA UR4, UR5, UR4, 0x18 ;  /* 0x0000000405047291 */ /* 0x002fd2000f8ec0ff */
[----:B------:R-:W1:Y:S02]  /*0600*/  LDS R8, [UR4] ;  /* 0x00000004ff087984 */ /* 0x000e640008000800 */
[----:B-1----:R-:W-:Y:S01]  /*0610*/  ISETP.GE.AND P0, PT, R8, 0x1, PT ;  /* 0x000000010800780c */ /* 0x002fe20003f06270 */
[----:B--2---:R-:W-:-:S12]  /*0620*/  IMAD.MOV.U32 R10, RZ, RZ, R7 ;  /* 0x000000ffff0a7224 */ /* 0x004fd800078e0007 */
[----:B0-----:R-:W-:Y:S05]  /*0630*/  @!P0 BRA `(.L_x_9) ;  /* 0x0000000000348947 */ /* 0x001fea0003800000 */
[----:B------:R-:W0:Y:S01]  /*0640*/  LDS R0, [UR4+0x400] ;  /* 0x00040004ff007984 */ /* 0x000e220008000800 */
[----:B------:R-:W-:-:S04]  /*0650*/  I2FP.F32.U32 R3, R8 ;  /* 0x0000000800037245 */ /* 0x000fc80000201000 */
[----:B------:R-:W1:Y:S02]  /*0660*/  MUFU.RCP R10, R3 ;  /* 0x00000003000a7308 */ /* 0x000e640000001000 */
[----:B-1----:R-:W-:-:S04]  /*0670*/  FFMA R9, -R3, R10, 1 ;  /* 0x3f80000003097423 */ /* 0x002fc8000000010a */
[----:B------:R-:W-:Y:S02]  /*0680*/  FFMA R9, R10, R9, R10 ;  /* 0x000000090a097223 */ /* 0x000fe4000000000a */
[----:B0-----:R-:W0:Y:S02]  /*0690*/  FCHK P0, R0, R3 ;  /* 0x0000000300007302 */ /* 0x001e240000000000 */
[----:B------:R-:W-:-:S04]  /*06a0*/  FFMA R10, R0, R9, RZ ;  /* 0x00000009000a7223 */ /* 0x000fc800000000ff */
[----:B------:R-:W-:-:S04]  /*06b0*/  FFMA R11, -R3, R10, R0 ;  /* 0x0000000a030b7223 */ /* 0x000fc80000000100 */
[----:B------:R-:W-:Y:S01]  /*06c0*/  FFMA R10, R9, R11, R10 ;  /* 0x0000000b090a7223 */ /* 0x000fe2000000000a */
[----:B0-----:R-:W-:Y:S06]  /*06d0*/  @!P0 BRA `(.L_x_9) ;  /* 0x00000000000c8947 */ /* 0x001fec0003800000 */
[----:B------:R-:W-:-:S07]  /*06e0*/  MOV R12, 0x700 ;  /* 0x00000700000c7802 */ /* 0x000fce0000000f00 */
[----:B-----5:R-:W-:Y:S05]  /*06f0*/  CALL.REL.NOINC `($__internal_0_$__cuda_sm3x_div_rn_noftz_f32_slowpath) ;  /* 0x0000000000987944 */ /* 0x020fea0003c00000 */
[----:B------:R-:W-:-:S07]  /*0700*/  MOV R10, R0 ;  /* 0x00000000000a7202 */ /* 0x000fce0000000f00 */
.L_x_9:
[----:B------:R-:W-:Y:S01]  /*0710*/  ISETP.GE.AND P0, PT, R8, 0x1, PT ;  /* 0x000000010800780c */ /* 0x000fe20003f06270 */
[----:B-----5:R-:W-:-:S12]  /*0720*/  IMAD.MOV.U32 R3, RZ, RZ, R2 ;  /* 0x000000ffff037224 */ /* 0x020fd800078e0002 */
[----:B------:R-:W-:Y:S05]  /*0730*/  @!P0 BRA `(.L_x_10) ;  /* 0x0000000000488947 */ /* 0x000fea0003800000 */
[----:B------:R-:W0:Y:S01]  /*0740*/  S2UR UR5, SR_CgaCtaId ;  /* 0x00000000000579c3 */ /* 0x000e220000008800 */
[----:B------:R-:W-:Y:S01]  /*0750*/  UMOV UR4, 0x400 ;  /* 0x0000040000047882 */ /* 0x000fe20000000000 */
[----:B------:R-:W-:-:S04]  /*0760*/  I2FP.F32.U32 R12, R8 ;  /* 0x00000008000c7245 */ /* 0x000fc80000201000 */
[----:B------:R-:W1:Y:S02]  /*0770*/  MUFU.RCP R9, R12 ;  /* 0x0000000c00097308 */ /* 0x000e640000001000 */
[----:B-1----:R-:W-:Y:S01]  /*0780*/  FFMA R0, -R12, R9, 1 ;  /* 0x3f8000000c007423 */ /* 0x002fe20000000109 */
[----:B0-----:R-:W-:-:S03]  /*0790*/  ULEA UR4, UR5, UR4, 0x18 ;  /* 0x0000000405047291 */ /* 0x001fc6000f8ec0ff */
[----:B------:R-:W-:-:S06]  /*07a0*/  FFMA R0, R9, R0, R9 ;  /* 0x0000000009007223 */ /* 0x000fcc0000000009 */
[----:B------:R-:W0:Y:S02]  /*07b0*/  LDS R3, [UR4+0x800] ;  /* 0x00080004ff037984 */ /* 0x000e240008000800 */
[----:B0-----:R-:W0:Y:S01]  /*07c0*/  FCHK P0, R3, R12 ;  /* 0x0000000c03007302 */ /* 0x001e220000000000 */
[----:B------:R-:W-:-:S04]  /*07d0*/  FFMA R8, R0, R3, RZ ;  /* 0x0000000300087223 */ /* 0x000fc800000000ff */
[----:B------:R-:W-:-:S04]  /*07e0*/  FFMA R9, -R12, R8, R3 ;  /* 0x000000080c097223 */ /* 0x000fc80000000103 */
[----:B------:R-:W-:Y:S01]  /*07f0*/  FFMA R0, R0, R9, R8 ;  /* 0x0000000900007223 */ /* 0x000fe20000000008 */
[----:B0-----:R-:W-:Y:S06]  /*0800*/  @!P0 BRA `(.L_x_11) ;  /* 0x0000000000108947 */ /* 0x001fec0003800000 */
[----:B------:R-:W-:Y:S02]  /*0810*/  IMAD.MOV.U32 R0, RZ, RZ, R3 ;  /* 0x000000ffff007224 */ /* 0x000fe400078e0003 */
[----:B------:R-:W-:Y:S01]  /*0820*/  IMAD.MOV.U32 R3, RZ, RZ, R12 ;  /* 0x000000ffff037224 */ /* 0x000fe200078e000c */
[----:B------:R-:W-:-:S07]  /*0830*/  MOV R12, 0x850 ;  /* 0x00000850000c7802 */ /* 0x000fce0000000f00 */
[----:B------:R-:W-:Y:S05]  /*0840*/  CALL.REL.NOINC `($__internal_0_$__cuda_sm3x_div_rn_noftz_f32_slowpath) ;  /* 0x0000000000447944 */ /* 0x000fea0003c00000 */
.L_x_11:
[----:B------:R-:W-:-:S07]  /*0850*/  IMAD.MOV.U32 R3, RZ, RZ, R0 ;  /* 0x000000ffff037224 */ /* 0x000fce00078e0000 */
.L_x_10:
[----:B------:R-:W0:Y:S01]  /*0860*/  LDC.64 R8, c[0x0][0x388] ;  /* 0x0000e200ff087b82 */ /* 0x000e220000000a00 */
[----:B------:R-:W1:Y:S01]  /*0870*/  LDCU UR4, c[0x0][0x394] ;  /* 0x00007280ff0477ac */ /* 0x000e620008000800 */
[----:B------:R-:W-:Y:S01]  /*0880*/  FADD R0, -R7, R10 ;  /* 0x0000000a07007221 */ /* 0x000fe20000000100 */
[----:B------:R-:W-:-:S03]  /*0890*/  FADD R11, -R2, R3 ;  /* 0x00000003020b7221 */ /* 0x000fc60000000100 */
[----:B-1----:R-:W-:Y:S01]  /*08a0*/  FFMA R3, R0, UR4, R7 ;  /* 0x0000000400037c23 */ /* 0x002fe20008000007 */
[----:B------:R-:W-:Y:S01]  /*08b0*/  FFMA R11, R11, UR4, R2 ;  /* 0x000000040b0b7c23 */ /* 0x000fe20008000002 */
[----:B0-----:R-:W-:-:S05]  /*08c0*/  IMAD.WIDE.U32 R6, R6, 0x4, R8 ;  /* 0x0000000406067825 */ /* 0x001fca00078e0008 */
[----:B------:R-:W-:Y:S04]  /*08d0*/  STG.E desc[UR8][R6.64+0x8], R3 ;  /* 0x0000080306007986 */ /* 0x000fe8000c101908 */
[----:B------:R-:W-:Y:S04]  /*08e0*/  STG.E desc[UR8][R6.64+0xc], R11 ;  /* 0x00000c0b06007986 */ /* 0x000fe8000c101908 */
[----:B------:R-:W2:Y:S02]  /*08f0*/  LDG.E R0, desc[UR8][R4.64] ;  /* 0x0000000804007981 */ /* 0x000ea4000c1e1900 */
[----:B--2---:R-:W-:-:S05]  /*0900*/  FADD R9, R3, R0 ;  /* 0x0000000003097221 */ /* 0x004fca0000000000 */
[----:B------:R-:W-:Y:S04]  /*0910*/  STG.E desc[UR8][R6.64], R9 ;  /* 0x0000000906007986 */ /* 0x000fe8000c101908 */
[----:B------:R-:W2:Y:S02]  /*0920*/  LDG.E R0, desc[UR8][R4.64+0x4] ;  /* 0x0000040804007981 */ /* 0x000ea4000c1e1900 */
[----:B--2---:R-:W-:-:S05]  /*0930*/  FADD R13, R11, R0 ;  /* 0x000000000b0d7221 */ /* 0x004fca0000000000 */
[----:B------:R-:W-:Y:S01]  /*0940*/  STG.E desc[UR8][R6.64+0x4], R13 ;  /* 0x0000040d06007986 */ /* 0x000fe2000c101908 */
[----:B------:R-:W-:Y:S05]  /*0950*/  EXIT ;  /* 0x000000000000794d */ /* 0x000fea0003800000 */
        .weak           $__internal_0_$__cuda_sm3x_div_rn_noftz_f32_slowpath
        .type           $__internal_0_$__cuda_sm3x_div_rn_noftz_f32_slowpath,@function
        .size           $__internal_0_$__cuda_sm3x_div_rn_noftz_f32_slowpath,(.L_x_21 - $__internal_0_$__cuda_sm3x_div_rn_noftz_f32_slowpath)
$__internal_0_$__cuda_sm3x_div_rn_noftz_f32_slowpath:
[----:B------:R-:W-:Y:S02]  /*0960*/  SHF.R.U32.HI R11, RZ, 0x17, R3 ;  /* 0x00000017ff0b7819 */ /* 0x000fe40000011603 */
[----:B------:R-:W-:Y:S02]  /*0970*/  SHF.R.U32.HI R9, RZ, 0x17, R0 ;  /* 0x00000017ff097819 */ /* 0x000fe40000011600 */
[----:B------:R-:W-:Y:S02]  /*0980*/  LOP3.LUT R11, R11, 0xff, RZ, 0xc0, !PT ;  /* 0x000000ff0b0b7812 */ /* 0x000fe400078ec0ff */
[----:B------:R-:W-:Y:S02]  /*0990*/  LOP3.LUT R16, R9, 0xff, RZ, 0xc0, !PT ;  /* 0x000000ff09107812 */ /* 0x000fe400078ec0ff */
[----:B------:R-:W-:-:S03]  /*09a0*/  IADD3 R14, PT, PT, R11, -0x1, RZ ;  /* 0xffffffff0b0e7810 */ /* 0x000fc60007ffe0ff */
[----:B------:R-:W-:Y:S01]  /*09b0*/  VIADD R13, R16, 0xffffffff ;  /* 0xffffffff100d7836 */ /* 0x000fe20000000000 */
[----:B------:R-:W-:-:S04]  /*09c0*/  ISETP.GT.U32.AND P0, PT, R14, 0xfd, PT ;  /* 0x000000fd0e00780c */ /* 0x000fc80003f04070 */
[----:B------:R-:W-:-:S13]  /*09d0*/  ISETP.GT.U32.OR P0, PT, R13, 0xfd, P0 ;  /* 0x000000fd0d00780c */ /* 0x000fda0000704470 */
[----:B------:R-:W-:Y:S01]  /*09e0*/  @!P0 IMAD.MOV.U32 R9, RZ, RZ, RZ ;  /* 0x000000ffff098224 */ /* 0x000fe200078e00ff */
[----:B------:R-:W-:Y:S06]  /*09f0*/  @!P0 BRA `(.L_x_12) ;  /* 0x00000000005c8947 */ /* 0x000fec0003800000 */
[----:B------:R-:W-:Y:S02]  /*0a00*/  FSETP.GTU.FTZ.AND P0, PT, |R0|, +INF , PT ;  /* 0x7f8000000000780b */ /* 0x000fe40003f1c200 */
[----:B------:R-:W-:-:S04]  /*0a10*/  FSETP.GTU.FTZ.AND P1, PT, |R3|, +INF , PT ;  /* 0x7f8000000300780b */ /* 0x000fc80003f3c200 */
[----:B------:R-:W-:-:S13]  /*0a20*/  PLOP3.LUT P0, PT, P0, P1, PT, 0xf8, 0x8f ;  /* 0x00000000008f781c */ /* 0x000fda0000703f70 */
[----:B------:R-:W-:Y:S05]  /*0a30*/  @P0 BRA `(.L_x_13) ;  /* 0x0000000400440947 */ /* 0x000fea0003800000 */
[----:B------:R-:W-:-:S13]  /*0a40*/  LOP3.LUT P0, RZ, R3, 0x7fffffff, R0, 0xc8, !PT ;  /* 0x7fffffff03ff7812 */ /* 0x000fda000780c800 */
[----:B------:R-:W-:Y:S05]  /*0a50*/  @!P0 BRA `(.L_x_14) ;  /* 0x0000000400348947 */ /* 0x000fea0003800000 */
[C---:B------:R-:W-:Y:S02]  /*0a60*/  FSETP.NEU.FTZ.AND P2, PT, |R0|.reuse, +INF , PT ;  /* 0x7f8000000000780b */ /* 0x040fe40003f5d200 */
[----:B------:R-:W-:Y:S02]  /*0a70*/  FSETP.NEU.FTZ.AND P1, PT, |R3|, +INF , PT ;  /* 0x7f8000000300780b */ /* 0x000fe40003f3d200 */
[----:B------:R-:W-:-:S11]  /*0a80*/  FSETP.NEU.FTZ.AND P0, PT, |R0|, +INF , PT ;  /* 0x7f8000000000780b */ /* 0x000fd60003f1d200 */
[----:B------:R-:W-:Y:S05]  /*0a90*/  @!P1 BRA !P2, `(.L_x_14) ;  /* 0x0000000400249947 */ /* 0x000fea0005000000 */
[----:B------:R-:W-:-:S04]  /*0aa0*/  LOP3.LUT P2, RZ, R0, 0x7fffffff, RZ, 0xc0, !PT ;  /* 0x7fffffff00ff7812 */ /* 0x000fc8000784c0ff */
[----:B------:R-:W-:-:S13]  /*0ab0*/  PLOP3.LUT P1, PT, P1, P2, PT, 0x2f, 0xf2 ;  /* 0x0000000000f2781c */ /* 0x000fda0000f24577 */
[----:B------:R-:W-:Y:S05]  /*0ac0*/  @P1 BRA `(.L_x_15) ;  /* 0x0000000400101947 */ /* 0x000fea0003800000 */
[----:B------:R-:W-:-:S04]  /*0ad0*/  LOP3.LUT P1, RZ, R3, 0x7fffffff, RZ, 0xc0, !PT ;  /* 0x7fffffff03ff7812 */ /* 0x000fc8000782c0ff */
[----:B------:R-:W-:-:S13]  /*0ae0*/  PLOP3.LUT P0, PT, P0, P1, PT, 0x2f, 0xf2 ;  /* 0x0000000000f2781c */ /* 0x000fda0000702577 */
[----:B------:R-:W-:Y:S05]  /*0af0*/  @P0 BRA `(.L_x_16) ;  /* 0x0000000000f80947 */ /* 0x000fea0003800000 */
[----:B------:R-:W-:Y:S02]  /*0b00*/  ISETP.GE.AND P0, PT, R13, RZ, PT ;  /* 0x000000ff0d00720c */ /* 0x000fe40003f06270 */
[----:B------:R-:W-:-:S11]  /*0b10*/  ISETP.GE.AND P1, PT, R14, RZ, PT ;  /* 0x000000ff0e00720c */ /* 0x000fd60003f26270 */
[----:B------:R-:W-:Y:S02]  /*0b20*/  @P0 IMAD.MOV.U32 R9, RZ, RZ, RZ ;  /* 0x000000ffff090224 */ /* 0x000fe400078e00ff */
[----:B------:R-:W-:Y:S01]  /*0b30*/  @!P0 FFMA R0, R0, 1.84467440737095516160e+19, RZ ;  /* 0x5f80000000008823 */ /* 0x000fe200000000ff */
[----:B------:R-:W-:Y:S02]  /*0b40*/  @!P0 IMAD.MOV.U32 R9, RZ, RZ, -0x40 ;  /* 0xffffffc0ff098424 */ /* 0x000fe400078e00ff */
[----:B------:R-:W-:-:S03]  /*0b50*/  @!P1 FFMA R3, R3, 1.84467440737095516160e+19, RZ ;  /* 0x5f80000003039823 */ /* 0x000fc600000000ff */
[----:B------:R-:W-:-:S07]  /*0b60*/  @!P1 IADD3 R9, PT, PT, R9, 0x40, RZ ;  /* 0x0000004009099810 */ /* 0x000fce0007ffe0ff */
.L_x_12:
[----:B------:R-:W-:-:S05]  /*0b70*/  LEA R14, R11, 0xc0800000, 0x17 ;  /* 0xc08000000b0e7811 */ /* 0x000fca00078eb8ff */
[----:B------:R-:W-:Y:S02]  /*0b80*/  IMAD.IADD R14, R3, 0x1, -R14 ;  /* 0x00000001030e7824 */ /* 0x000fe400078e0a0e */
[----:B------:R-:W-:Y:S02]  /*0b90*/  VIADD R3, R16, 0xffffff81 ;  /* 0xffffff8110037836 */ /* 0x000fe40000000000 */
[----:B------:R0:W1:Y:S01]  /*0ba0*/  MUFU.RCP R13, R14 ;  /* 0x0000000e000d7308 */ /* 0x0000620000001000 */
[----:B------:R-:W-:Y:S01]  /*0bb0*/  FADD.FTZ R15, -R14, -RZ ;  /* 0x800000ff0e0f7221 */ /* 0x000fe20000010100 */
[C---:B------:R-:W-:Y:S01]  /*0bc0*/  IMAD R0, R3.reuse, -0x800000, R0 ;  /* 0xff80000003007824 */ /* 0x040fe200078e0200 */
[----:B0-----:R-:W-:-:S05]  /*0bd0*/  IADD3 R14, PT, PT, R3, 0x7f, -R11 ;  /* 0x0000007f030e7810 */ /* 0x001fca0007ffe80b */
[----:B------:R-:W-:Y:S02]  /*0be0*/  IMAD.IADD R14, R14, 0x1, R9 ;  /* 0x000000010e0e7824 */ /* 0x000fe400078e0209 */
[----:B-1----:R-:W-:-:S04]  /*0bf0*/  FFMA R16, R13, R15, 1 ;  /* 0x3f8000000d107423 */ /* 0x002fc8000000000f */
[----:B------:R-:W-:-:S04]  /*0c00*/  FFMA R18, R13, R16, R13 ;  /* 0x000000100d127223 */ /* 0x000fc8000000000d */
[----:B------:R-:W-:-:S04]  /*0c10*/  FFMA R13, R0, R18, RZ ;  /* 0x00000012000d7223 */ /* 0x000fc800000000ff */
[----:B------:R-:W-:-:S04]  /*0c20*/  FFMA R16, R15, R13, R0 ;  /* 0x0000000d0f107223 */ /* 0x000fc80000000000 */
[----:B------:R-:W-:-:S04]  /*0c30*/  FFMA R13, R18, R16, R13 ;  /* 0x00000010120d7223 */ /* 0x000fc8000000000d */
[----:B------:R-:W-:-:S04]  /*0c40*/  FFMA R16, R15, R13, R0 ;  /* 0x0000000d0f107223 */ /* 0x000fc80000000000 */
[----:B------:R-:W-:-:S05]  /*0c50*/  FFMA R0, R18, R16, R13 ;  /* 0x0000001012007223 */ /* 0x000fca000000000d */
[----:B------:R-:W-:-:S04]  /*0c60*/  SHF.R.U32.HI R3, RZ, 0x17, R0 ;  /* 0x00000017ff037819 */ /* 0x000fc80000011600 */
[----:B------:R-:W-:-:S04]  /*0c70*/  LOP3.LUT R3, R3, 0xff, RZ, 0xc0, !PT ;  /* 0x000000ff03037812 */ /* 0x000fc800078ec0ff */
[----:B------:R-:W-:-:S05]  /*0c80*/  IADD3 R11, PT, PT, R3, R14, RZ ;  /* 0x0000000e030b7210 */ /* 0x000fca0007ffe0ff */
[----:B------:R-:W-:-:S05]  /*0c90*/  VIADD R3, R11, 0xffffffff ;  /* 0xffffffff0b037836 */ /* 0x000fca0000000000 */
[----:B------:R-:W-:-:S13]  /*0ca0*/  ISETP.GE.U32.AND P0, PT, R3, 0xfe, PT ;  /* 0x000000fe0300780c */ /* 0x000fda0003f06070 */
[----:B------:R-:W-:Y:S05]  /*0cb0*/  @!P0 BRA `(.L_x_17) ;  /* 0x0000000000808947 */ /* 0x000fea0003800000 */
[----:B------:R-:W-:-:S13]  /*0cc0*/  ISETP.GT.AND P0, PT, R11, 0xfe, PT ;  /* 0x000000fe0b00780c */ /* 0x000fda0003f04270 */
[----:B------:R-:W-:Y:S05]  /*0cd0*/  @P0 BRA `(.L_x_18) ;  /* 0x00000000006c0947 */ /* 0x000fea0003800000 */
[----:B------:R-:W-:-:S13]  /*0ce0*/  ISETP.GE.AND P0, PT, R11, 0x1, PT ;  /* 0x000000010b00780c */ /* 0x000fda0003f06270 */
[----:B------:R-:W-:Y:S05]  /*0cf0*/  @P0 BRA `(.L_x_19) ;  /* 0x0000000000980947 */ /* 0x000fea0003800000 */
[----:B------:R-:W-:Y:S02]  /*0d00*/  ISETP.GE.AND P0, PT, R11, -0x18, PT ;  /* 0xffffffe80b00780c */ /* 0x000fe40003f06270 */
[----:B------:R-:W-:-:S11]  /*0d10*/  LOP3.LUT R0, R0, 0x80000000, RZ, 0xc0, !PT ;  /* 0x8000000000007812 */ /* 0x000fd600078ec0ff */
[----:B------:R-:W-:Y:S05]  /*0d20*/  @!P0 BRA `(.L_x_19) ;  /* 0x00000000008c8947 */ /* 0x000fea0003800000 */
[CCC-:B------:R-:W-:Y:S01]  /*0d30*/  FFMA.RZ R3, R18.reuse, R16.reuse, R13.reuse ;  /* 0x0000001012037223 */ /* 0x1c0fe2000000c00d */
[CCC-:B------:R-:W-:Y:S01]  /*0d40*/  FFMA.RM R14, R18.reuse, R16.reuse, R13.reuse ;  /* 0x00000010120e7223 */ /* 0x1c0fe2000000400d */
[C---:B------:R-:W-:Y:S02]  /*0d50*/  ISETP.NE.AND P2, PT, R11.reuse, RZ, PT ;  /* 0x000000ff0b00720c */ /* 0x040fe40003f45270 */
[----:B------:R-:W-:Y:S02]  /*0d60*/  ISETP.NE.AND P1, PT, R11, RZ, PT ;  /* 0x000000ff0b00720c */ /* 0x000fe40003f25270 */
[----:B------:R-:W-:Y:S01]  /*0d70*/  LOP3.LUT R9, R3, 0x7fffff, RZ, 0xc0, !PT ;  /* 0x007fffff03097812 */ /* 0x000fe200078ec0ff */
[----:B------:R-:W-:Y:S01]  /*0d80*/  FFMA.RP R3, R18, R16, R13 ;  /* 0x0000001012037223 */ /* 0x000fe2000000800d */
[----:B------:R-:W-:Y:S02]  /*0d90*/  VIADD R16, R11, 0x20 ;  /* 0x000000200b107836 */ /* 0x000fe40000000000 */
[----:B------:R-:W-:Y:S01]  /*0da0*/  LOP3.LUT R9, R9, 0x800000, RZ, 0xfc, !PT ;  /* 0x0080000009097812 */ /* 0x000fe200078efcff */
[----:B------:R-:W-:Y:S01]  /*0db0*/  IMAD.MOV R11, RZ, RZ, -R11 ;  /* 0x000000ffff0b7224 */ /* 0x000fe200078e0a0b */
[----:B------:R-:W-:-:S02]  /*0dc0*/  FSETP.NEU.FTZ.AND P0, PT, R3, R14, PT ;  /* 0x0000000e0300720b */ /* 0x000fc40003f1d000 */
[----:B------:R-:W-:Y:S02]  /*0dd0*/  SHF.L.U32 R16, R9, R16, RZ ;  /* 0x0000001009107219 */ /* 0x000fe400000006ff */
[----:B------:R-:W-:Y:S02]  /*0de0*/  SEL R14, R11, RZ, P2 ;  /* 0x000000ff0b0e7207 */ /* 0x000fe40001000000 */
[----:B------:R-:W-:Y:S02]  /*0df0*/  ISETP.NE.AND P1, PT, R16, RZ, P1 ;  /* 0x000000ff1000720c */ /* 0x000fe40000f25270 */
[----:B------:R-:W-:Y:S02]  /*0e00*/  SHF.R.U32.HI R14, RZ, R14, R9 ;  /* 0x0000000eff0e7219 */ /* 0x000fe40000011609 */
[----:B------:R-:W-:Y:S02]  /*0e10*/  PLOP3.LUT P0, PT, P0, P1, PT, 0xf8, 0x8f ;  /* 0x00000000008f781c */ /* 0x000fe40000703f70 */
[----:B------:R-:W-:-:S02]  /*0e20*/  SHF.R.U32.HI R16, RZ, 0x1, R14 ;  /* 0x00000001ff107819 */ /* 0x000fc4000001160e */
[----:B------:R-:W-:-:S04]  /*0e30*/  SEL R3, RZ, 0x1, !P0 ;  /* 0x00000001ff037807 */ /* 0x000fc80004000000 */
[----:B------:R-:W-:-:S04]  /*0e40*/  LOP3.LUT R3, R3, 0x1, R16, 0xf8, !PT ;  /* 0x0000000103037812 */ /* 0x000fc800078ef810 */
[----:B------:R-:W-:-:S04]  /*0e50*/  LOP3.LUT R3, R3, R14, RZ, 0xc0, !PT ;  /* 0x0000000e03037212 */ /* 0x000fc800078ec0ff */
[----:B------:R-:W-:-:S04]  /*0e60*/  IADD3 R3, PT, PT, R16, R3, RZ ;  /* 0x0000000310037210 */ /* 0x000fc80007ffe0ff */
[----:B------:R-:W-:Y:S01]  /*0e70*/  LOP3.LUT R0, R3, R0, RZ, 0xfc, !PT ;  /* 0x0000000003007212 */ /* 0x000fe200078efcff */
[----:B------:R-:W-:Y:S06]  /*0e80*/  BRA `(.L_x_19) ;  /* 0x0000000000347947 */ /* 0x000fec0003800000 */
.L_x_18:
[----:B------:R-:W-:-:S04]  /*0e90*/  LOP3.LUT R0, R0, 0x80000000, RZ, 0xc0, !PT ;  /* 0x8000000000007812 */ /* 0x000fc800078ec0ff */
[----:B------:R-:W-:Y:S01]  /*0ea0*/  LOP3.LUT R0, R0, 0x7f800000, RZ, 0xfc, !PT ;  /* 0x7f80000000007812 */ /* 0x000fe200078efcff */
[----:B------:R-:W-:Y:S06]  /*0eb0*/  BRA `(.L_x_19) ;  /* 0x0000000000287947 */ /* 0x000fec0003800000 */
.L_x_17:
[----:B------:R-:W-:Y:S01]  /*0ec0*/  IMAD R0, R14, 0x800000, R0 ;  /* 0x008000000e007824 */ /* 0x000fe200078e0200 */
[----:B------:R-:W-:Y:S06]  /*0ed0*/  BRA `(.L_x_19) ;  /* 0x0000000000207947 */ /* 0x000fec0003800000 */
.L_x_16:
[----:B------:R-:W-:-:S04]  /*0ee0*/  LOP3.LUT R0, R3, 0x80000000, R0, 0x48, !PT ;  /* 0x8000000003007812 */ /* 0x000fc800078e4800 */
[----:B------:R-:W-:Y:S01]  /*0ef0*/  LOP3.LUT R0, R0, 0x7f800000, RZ, 0xfc, !PT ;  /* 0x7f80000000007812 */ /* 0x000fe200078efcff */
[----:B------:R-:W-:Y:S06]  /*0f00*/  BRA `(.L_x_19) ;  /* 0x0000000000147947 */ /* 0x000fec0003800000 */
.L_x_15:
[----:B------:R-:W-:Y:S01]  /*0f10*/  LOP3.LUT R0, R3, 0x80000000, R0, 0x48, !PT ;  /* 0x8000000003007812 */ /* 0x000fe200078e4800 */
[----:B------:R-:W-:Y:S06]  /*0f20*/  BRA `(.L_x_19) ;  /* 0x00000000000c7947 */ /* 0x000fec0003800000 */
.L_x_14:
[----:B------:R-:W0:Y:S01]  /*0f30*/  MUFU.RSQ R0, -QNAN ;  /* 0xffc0000000007908 */ /* 0x000e220000001400 */
[----:B------:R-:W-:Y:S05]  /*0f40*/  BRA `(.L_x_19) ;  /* 0x0000000000047947 */ /* 0x000fea0003800000 */
.L_x_13:
[----:B------:R-:W-:-:S07]  /*0f50*/  FADD.FTZ R0, R0, R3 ;  /* 0x0000000300007221 */ /* 0x000fce0000010000 */
.L_x_19:
[----:B------:R-:W-:-:S04]  /*0f60*/  IMAD.MOV.U32 R13, RZ, RZ, 0x0 ;  /* 0x00000000ff0d7424 */ /* 0x000fc800078e00ff */
[----:B0-----:R-:W-:Y:S05]  /*0f70*/  RET.REL.NODEC R12 `(_Z15agentSimulationPfS_if) ;  /* 0xfffffff00c207950 */ /* 0x001fea0003c3ffff */
.L_x_20:
[----:B------:R-:W-:-:S00]  /*0f80*/  BRA `(.L_x_20) ;  /* 0xfffffffc00fc7947 */ /* 0x000fc0000383ffff */
[----:B------:R-:W-:-:S00]  /*0f90*/  NOP ;  /* 0x0000000000007918 */ /* 0x000fc00000000000 */
        /* <DEDUP_REMOVED lines=14> */
.L_x_21:


//--------------------- .nv.shared._Z15agentSimulationPfS_if --------------------------
	.section	.nv.shared._Z15agentSimulationPfS_if,"aw",@nobits
	.sectionflags	@""
	.align	4
.nv.shared._Z15agentSimulationPfS_if:
	.zero		4096


//--------------------- .nv.shared.reserved.0     --------------------------
	.section	.nv.shared.reserved.0,"aw",@nobits
	.weak		__nv_reservedSMEM_offset_0_alias
	.size		__nv_reservedSMEM_offset_0_alias, 0, 64
	.other		__nv_reservedSMEM_offset_0_alias,@"STO_CUDA_RESERVED_SHARED STV_DEFAULT"
__nv_reservedSMEM_offset_0_alias:
	.zero		0
	.zero		64


//--------------------- .nv.constant0._Z15agentSimulationPfS_if --------------------------
	.section	.nv.constant0._Z15agentSimulationPfS_if,"a",@progbits
	.sectionflags	@""
	.align	4
.nv.constant0._Z15agentSimulationPfS_if:
	.zero		920


//--------------------- SYMBOLS --------------------------

	.type		.nv.reservedSmem.offset0,@object
	.size		.nv.reservedSmem.offset0,0x4
	.type		.nv.reservedSmem.cap,@object
	.size		.nv.reservedSmem.cap,0x4
